//
// Generated by NVIDIA NVVM Compiler
//
// Compiler Build ID: CL-36424714
// Cuda compilation tools, release 13.0, V13.0.88
// Based on NVVM 20.0.0
//

.version 9.0
.target sm_100
.address_size 64

	// .globl	_Z13swiglu_kernelPKfPfi

.visible .entry _Z13swiglu_kernelPKfPfi(
	.param .u64 .ptr .align 1 _Z13swiglu_kernelPKfPfi_param_0,
	.param .u64 .ptr .align 1 _Z13swiglu_kernelPKfPfi_param_1,
	.param .u32 _Z13swiglu_kernelPKfPfi_param_2
)
{
	.reg .pred 	%p<2>;
	.reg .b32 	%r<7>;
	.reg .b32 	%f<8>;
	.reg .b64 	%rd<10>;

	ld.param.u64 	%rd1, [_Z13swiglu_kernelPKfPfi_param_0];
	ld.param.u64 	%rd2, [_Z13swiglu_kernelPKfPfi_param_1];
	ld.param.u32 	%r2, [_Z13swiglu_kernelPKfPfi_param_2];
	mov.u32 	%r3, %ctaid.x;
	mov.u32 	%r4, %ntid.x;
	mov.u32 	%r5, %tid.x;
	mad.lo.s32 	%r1, %r3, %r4, %r5;
	setp.ge.u32 	%p1, %r1, %r2;
	@%p1 bra 	$L__BB0_2;
	cvta.to.global.u64 	%rd3, %rd1;
	cvta.to.global.u64 	%rd4, %rd2;
	add.s32 	%r6, %r2, %r1;
	mul.wide.u32 	%rd5, %r6, 4;
	add.s64 	%rd6, %rd3, %rd5;
	ld.global.f32 	%f1, [%rd6];
	mul.wide.u32 	%rd7, %r1, 4;
	add.s64 	%rd8, %rd3, %rd7;
	ld.global.f32 	%f2, [%rd8];
	mul.f32 	%f3, %f2, 0fBFB8AA3B;
	ex2.approx.f32 	%f4, %f3;
	add.f32 	%f5, %f4, 0f3F800000;
	div.rn.f32 	%f6, %f2, %f5;
	mul.f32 	%f7, %f1, %f6;
	add.s64 	%rd9, %rd4, %rd7;
	st.global.f32 	[%rd9], %f7;
$L__BB0_2:
	ret;

}


// ===== COMPILED SASS (sm_100) =====

	.target	sm_100

	.elftype	@"ET_EXEC"


//--------------------- .note.nv.tkinfo           --------------------------
	.section	.note.nv.tkinfo,"",@"SHT_NOTE"
	.sectionflags	@"SHF_NOTE_NV_TKINFO"
	.tkinfo
        /*0018*/ 	.word	0x00000002
        /*0030*/ 	.string	""
        /*0030*/ 	.string	"ptxas"
        /*0030*/ 	.string	"Cuda compilation tools, release 13.0, V13.0.88"
        /*0030*/ 	.string	"Build cuda_13.0.r13.0/compiler.36424714_0"
        /*0030*/ 	.string	"-arch sm_100 -m 64 "



//--------------------- .note.nv.cuinfo           --------------------------
	.section	.note.nv.cuinfo,"",@"SHT_NOTE"
	.sectionflags	@"SHF_NOTE_NV_CUINFO"
        /*0018*/ 	.short	0x0002
        /*001a*/ 	.short	0x0064
        /*001c*/ 	.short	0x0082
	.zero		2


//--------------------- .nv.info                  --------------------------
	.section	.nv.info,"",@"SHT_CUDA_INFO"
	.align	4


	//----- nvinfo : EIATTR_REGCOUNT
	.align		4
        /*0000*/ 	.byte	0x04, 0x2f
        /*0002*/ 	.short	(.L_1 - .L_0)
	.align		4
.L_0:
        /*0004*/ 	.word	index@(_Z13swiglu_kernelPKfPfi)
        /*0008*/ 	.word	0x00000010


	//----- nvinfo : EIATTR_FRAME_SIZE
	.align		4
.L_1:
        /*000c*/ 	.byte	0x04, 0x11
        /*000e*/ 	.short	(.L_3 - .L_2)
	.align		4
.L_2:
        /*0010*/ 	.word	index@($__internal_0_$__cuda_sm3x_div_rn_noftz_f32_slowpath)
        /*0014*/ 	.word	0x00000000


	//----- nvinfo : EIATTR_FRAME_SIZE
	.align		4
.L_3:
        /*0018*/ 	.byte	0x04, 0x11
        /*001a*/ 	.short	(.L_5 - .L_4)
	.align		4
.L_4:
        /*001c*/ 	.word	index@(_Z13swiglu_kernelPKfPfi)
        /*0020*/ 	.word	0x00000000


	//----- nvinfo : EIATTR_MIN_STACK_SIZE
	.align		4
.L_5:
        /*0024*/ 	.byte	0x04, 0x12
        /*0026*/ 	.short	(.L_7 - .L_6)
	.align		4
.L_6:
        /*0028*/ 	.word	index@(_Z13swiglu_kernelPKfPfi)
        /*002c*/ 	.word	0x00000000
.L_7:


//--------------------- .nv.compat                --------------------------
	.section	.nv.compat,"",@"SHT_CUDA_COMPAT_INFO"
	.align	4
        /*0000*/ 	.byte	0x02, 0x09, 0x00, 0x00, 0x02, 0x02, 0x01, 0x00, 0x02, 0x05, 0x05, 0x00, 0x03, 0x07, 0x01, 0x01
        /*0010*/ 	.byte	0x02, 0x03, 0x00, 0x00, 0x02, 0x06, 0x01, 0x00, 0x04, 0x0b, 0x08, 0x00, 0x01, 0x00, 0x00, 0x00
        /*0020*/ 	.byte	0x00, 0x00, 0x00, 0x00


//--------------------- .nv.info._Z13swiglu_kernelPKfPfi --------------------------
	.section	.nv.info._Z13swiglu_kernelPKfPfi,"",@"SHT_CUDA_INFO"
	.sectionflags	@""
	.align	4


	//----- nvinfo : EIATTR_CUDA_API_VERSION
	.align		4
        /*0000*/ 	.byte	0x04, 0x37
        /*0002*/ 	.short	(.L_9 - .L_8)
.L_8:
        /*0004*/ 	.word	0x00000082


	//----- nvinfo : EIATTR_KPARAM_INFO
	.align		4
.L_9:
        /*0008*/ 	.byte	0x04, 0x17
        /*000a*/ 	.short	(.L_11 - .L_10)
.L_10:
        /*000c*/ 	.word	0x00000000
        /*0010*/ 	.short	0x0002
        /*0012*/ 	.short	0x0010
        /*0014*/ 	.byte	0x00, 0xf0, 0x11, 0x00


	//----- nvinfo : EIATTR_KPARAM_INFO
	.align		4
.L_11:
        /*0018*/ 	.byte	0x04, 0x17
        /*001a*/ 	.short	(.L_13 - .L_12)
.L_12:
        /*001c*/ 	.word	0x00000000
        /*0020*/ 	.short	0x0001
        /*0022*/ 	.short	0x0008
        /*0024*/ 	.byte	0x00, 0xf5, 0x21, 0x00


	//----- nvinfo : EIATTR_KPARAM_INFO
	.align		4
.L_13:
        /*0028*/ 	.byte	0x04, 0x17
        /*002a*/ 	.short	(.L_15 - .L_14)
.L_14:
        /*002c*/ 	.word	0x00000000
        /*0030*/ 	.short	0x0000
        /*0032*/ 	.short	0x0000
        /*0034*/ 	.byte	0x00, 0xf5, 0x21, 0x00


	//----- nvinfo : EIATTR_SPARSE_MMA_MASK
	.align		4
.L_15:
        /*0038*/ 	.byte	0x03, 0x50
        /*003a*/ 	.short	0x0000


	//----- nvinfo : EIATTR_MAXREG_COUNT
	.align		4
        /*003c*/ 	.byte	0x03, 0x1b
        /*003e*/ 	.short	0x00ff


	//----- nvinfo : EIATTR_MERCURY_ISA_VERSION
	.align		4
        /*0040*/ 	.byte	0x03, 0x5f
        /*0042*/ 	.short	0x0101


	//----- nvinfo : EIATTR_VRC_CTA_INIT_COUNT
	.align		4
        /*0044*/ 	.byte	0x02, 0x4a
	.zero		1
	.zero		1


	//----- nvinfo : EIATTR_EXIT_INSTR_OFFSETS
	.align		4
        /*0048*/ 	.byte	0x04, 0x1c
        /*004a*/ 	.short	(.L_17 - .L_16)


	//   ....[0]....
.L_16:
        /*004c*/ 	.word	0x00000070


	//   ....[1]....
        /*0050*/ 	.word	0x00000260


	//----- nvinfo : EIATTR_CRS_STACK_SIZE
	.align		4
.L_17:
        /*0054*/ 	.byte	0x04, 0x1e
        /*0056*/ 	.short	(.L_19 - .L_18)
.L_18:
        /*0058*/ 	.word	0x00000000


	//----- nvinfo : EIATTR_CBANK_PARAM_SIZE
	.align		4
.L_19:
        /*005c*/ 	.byte	0x03, 0x19
        /*005e*/ 	.short	0x0014


	//----- nvinfo : EIATTR_PARAM_CBANK
	.align		4
        /*0060*/ 	.byte	0x04, 0x0a
        /*0062*/ 	.short	(.L_21 - .L_20)
	.align		4
.L_20:
        /*0064*/ 	.word	index@(.nv.constant0._Z13swiglu_kernelPKfPfi)
        /*0068*/ 	.short	0x0380
        /*006a*/ 	.short	0x0014


	//----- nvinfo : EIATTR_SW_WAR
	.align		4
.L_21:
        /*006c*/ 	.byte	0x04, 0x36
        /*006e*/ 	.short	(.L_23 - .L_22)
.L_22:
        /*0070*/ 	.word	0x00000008
.L_23:


//--------------------- .nv.callgraph             --------------------------
	.section	.nv.callgraph,"",@"SHT_CUDA_CALLGRAPH"
	.align	4
	.sectionentsize	8
	.align		4
        /*0000*/ 	.word	0x00000000
	.align		4
        /*0004*/ 	.word	0xffffffff
	.align		4
        /*0008*/ 	.word	0x00000000
	.align		4
        /*000c*/ 	.word	0xfffffffe
	.align		4
        /*0010*/ 	.word	0x00000000
	.align		4
        /*0014*/ 	.word	0xfffffffd
	.align		4
        /*0018*/ 	.word	0x00000000
	.align		4
        /*001c*/ 	.word	0xfffffffc


//--------------------- .text._Z13swiglu_kernelPKfPfi --------------------------
	.section	.text._Z13swiglu_kernelPKfPfi,"ax",@progbits
	.align	128
        .global         _Z13swiglu_kernelPKfPfi
        .type           _Z13swiglu_kernelPKfPfi,@function
        .size           _Z13swiglu_kernelPKfPfi,(.L_x_14 - _Z13swiglu_kernelPKfPfi)
        .other          _Z13swiglu_kernelPKfPfi,@"STO_CUDA_ENTRY STV_DEFAULT"
_Z13swiglu_kernelPKfPfi:
.text._Z13swiglu_kernelPKfPfi:
[----:B------:R-:W-:Y:S01]  /*0000*/  LDC R1, c[0x0][0x37c] ;  /* 0x0000df00ff017b82 */ /* 0x000fe20000000800 */
[----:B------:R-:W0:Y:S07]  /*0010*/  S2R R3, SR_TID.X ;  /* 0x0000000000037919 */ /* 0x000e2e0000002100 */
[----:B------:R-:W0:Y:S01]  /*0020*/  S2UR UR4, SR_CTAID.X ;  /* 0x00000000000479c3 */ /* 0x000e220000002500 */
[----:B------:R-:W1:Y:S07]  /*0030*/  LDCU UR6, c[0x0][0x390] ;  /* 0x00007200ff0677ac */ /* 0x000e6e0008000800 */
[----:B------:R-:W0:Y:S02]  /*0040*/  LDC R2, c[0x0][0x360] ;  /* 0x0000d800ff027b82 */ /* 0x000e240000000800 */
[----:B0-----:R-:W-:-:S05]  /*0050*/  IMAD R2, R2, UR4, R3 ;  /* 0x0000000402027c24 */ /* 0x001fca000f8e0203 */
[----:B-1----:R-:W-:-:S13]  /*0060*/  ISETP.GE.U32.AND P0, PT, R2, UR6, PT ;  /* 0x0000000602007c0c */ /* 0x002fda000bf06070 */
[----:B------:R-:W-:Y:S05]  /*0070*/  @P0 EXIT ;  /* 0x000000000000094d */ /* 0x000fea0003800000 */
[----:B------:R-:W0:Y:S01]  /*0080*/  LDC.64 R4, c[0x0][0x380] ;  /* 0x0000e000ff047b82 */ /* 0x000e220000000a00 */
[----:B------:R-:W1:Y:S01]  /*0090*/  LDCU.64 UR4, c[0x0][0x358] ;  /* 0x00006b00ff0477ac */ /* 0x000e620008000a00 */
[----:B0-----:R-:W-:-:S05]  /*00a0*/  IMAD.WIDE.U32 R6, R2, 0x4, R4 ;  /* 0x0000000402067825 */ /* 0x001fca00078e0004 */
[----:B-1----:R-:W2:Y:S01]  /*00b0*/  LDG.E R0, desc[UR4][R6.64] ;  /* 0x0000000406007981 */ /* 0x002ea2000c1e1900 */
[----:B------:R-:W-:-:S04]  /*00c0*/  VIADD R3, R2, UR6 ;  /* 0x0000000602037c36 */ /* 0x000fc80008000000 */
[----:B------:R-:W-:Y:S01]  /*00d0*/  IMAD.WIDE.U32 R4, R3, 0x4, R4 ;  /* 0x0000000403047825 */ /* 0x000fe200078e0004 */
[----:B------:R-:W-:Y:S05]  /*00e0*/  BSSY.RECONVERGENT B0, `(.L_x_0) ;  /* 0x0000013000007945 */ /* 0x000fea0003800200 */
[----:B------:R0:W5:Y:S01]  /*00f0*/  LDG.E R4, desc[UR4][R4.64] ;  /* 0x0000000404047981 */ /* 0x000162000c1e1900 */
[----:B--2---:R-:W-:-:S05]  /*0100*/  FMUL R3, R0, -1.4426950216293334961 ;  /* 0xbfb8aa3b00037820 */ /* 0x004fca0000400000 */
[----:B------:R-:W-:-:S13]  /*0110*/  FSETP.GEU.AND P0, PT, R3, -126, PT ;  /* 0xc2fc00000300780b */ /* 0x000fda0003f0e000 */
[----:B------:R-:W-:-:S04]  /*0120*/  @!P0 FMUL R3, R3, 0.5 ;  /* 0x3f00000003038820 */ /* 0x000fc80000400000 */
[----:B------:R-:W1:Y:S02]  /*0130*/  MUFU.EX2 R8, R3 ;  /* 0x0000000300087308 */ /* 0x000e640000000800 */
[----:B-1----:R-:W-:-:S04]  /*0140*/  @!P0 FMUL R8, R8, R8 ;  /* 0x0000000808088220 */ /* 0x002fc80000400000 */
[----:B------:R-:W-:-:S04]  /*0150*/  FADD R3, R8, 1 ;  /* 0x3f80000008037421 */ /* 0x000fc80000000000 */
[----:B------:R-:W1:Y:S08]  /*0160*/  MUFU.RCP R8, R3 ;  /* 0x0000000300087308 */ /* 0x000e700000001000 */
[----:B------:R-:W2:Y:S01]  /*0170*/  FCHK P0, R0, R3 ;  /* 0x0000000300007302 */ /* 0x000ea20000000000 */
[----:B-1----:R-:W-:-:S04]  /*0180*/  FFMA R7, -R3, R8, 1 ;  /* 0x3f80000003077423 */ /* 0x002fc80000000108 */
[----:B------:R-:W-:-:S04]  /*0190*/  FFMA R7, R8, R7, R8 ;  /* 0x0000000708077223 */ /* 0x000fc80000000008 */
[----:B------:R-:W-:-:S04]  /*01a0*/  FFMA R6, R0, R7, RZ ;  /* 0x0000000700067223 */ /* 0x000fc800000000ff */
[----:B0-----:R-:W-:-:S04]  /*01b0*/  FFMA R5, -R3, R6, R0 ;  /* 0x0000000603057223 */ /* 0x001fc80000000100 */
[----:B------:R-:W-:Y:S01]  /*01c0*/  FFMA R5, R7, R5, R6 ;  /* 0x0000000507057223 */ /* 0x000fe20000000006 */
[----:B--2---:R-:W-:Y:S06]  /*01d0*/  @!P0 BRA `(.L_x_1) ;  /* 0x00000000000c8947 */ /* 0x004fec0003800000 */
[----:B------:R-:W-:-:S07]  /*01e0*/  MOV R6, 0x200 ;  /* 0x0000020000067802 */ /* 0x000fce0000000f00 */
[----:B-----5:R-:W-:Y:S05]  /*01f0*/  CALL.REL.NOINC `($__internal_0_$__cuda_sm3x_div_rn_noftz_f32_slowpath) ;  /* 0x00000000001c7944 */ /* 0x020fea0003c00000 */
[----:B------:R-:W-:-:S07]  /*0200*/  IMAD.MOV.U32 R5, RZ, RZ, R0 ;  /* 0x000000ffff057224 */ /* 0x000fce00078e0000 */
.L_x_1:
[----:B------:R-:W-:Y:S05]  /*0210*/  BSYNC.RECONVERGENT B0 ;  /* 0x0000000000007941 */ /* 0x000fea0003800200 */
.L_x_0:
[----:B------:R-:W0:Y:S01]  /*0220*/  LDC.64 R6, c[0x0][0x388] ;  /* 0x0000e200ff067b82 */ /* 0x000e220000000a00 */
[----:B-----5:R-:W-:Y:S01]  /*0230*/  FMUL R5, R4, R5 ;  /* 0x0000000504057220 */ /* 0x020fe20000400000 */
[----:B0-----:R-:W-:-:S05]  /*0240*/  IMAD.WIDE.U32 R2, R2, 0x4, R6 ;  /* 0x0000000402027825 */ /* 0x001fca00078e0006 */
[----:B------:R-:W-:Y:S01]  /*0250*/  STG.E desc[UR4][R2.64], R5 ;  /* 0x0000000502007986 */ /* 0x000fe2000c101904 */
[----:B------:R-:W-:Y:S05]  /*0260*/  EXIT ;  /* 0x000000000000794d */ /* 0x000fea0003800000 */
        .weak           $__internal_0_$__cuda_sm3x_div_rn_noftz_f32_slowpath
        .type           $__internal_0_$__cuda_sm3x_div_rn_noftz_f32_slowpath,@function
        .size           $__internal_0_$__cuda_sm3x_div_rn_noftz_f32_slowpath,(.L_x_14 - $__internal_0_$__cuda_sm3x_div_rn_noftz_f32_slowpath)
$__internal_0_$__cuda_sm3x_div_rn_noftz_f32_slowpath:
[--C-:B------:R-:W-:Y:S01]  /*0270*/  SHF.R.U32.HI R7, RZ, 0x17, R3.reuse ;  /* 0x00000017ff077819 */ /* 0x100fe20000011603 */
[----:B------:R-:W-:Y:S01]  /*0280*/  BSSY.RECONVERGENT B1, `(.L_x_2) ;  /* 0x0000064000017945 */ /* 0x000fe20003800200 */
[--C-:B------:R-:W-:Y:S01]  /*0290*/  SHF.R.U32.HI R5, RZ, 0x17, R0.reuse ;  /* 0x00000017ff057819 */ /* 0x100fe20000011600 */
[----:B------:R-:W-:Y:S01]  /*02a0*/  IMAD.MOV.U32 R8, RZ, RZ, R0 ;  /* 0x000000ffff087224 */ /* 0x000fe200078e0000 */
[----:B------:R-:W-:Y:S01]  /*02b0*/  LOP3.LUT R7, R7, 0xff, RZ, 0xc0, !PT ;  /* 0x000000ff07077812 */ /* 0x000fe200078ec0ff */
[----:B------:R-:W-:Y:S01]  /*02c0*/  IMAD.MOV.U32 R9, RZ, RZ, R3 ;  /* 0x000000ffff097224 */ /* 0x000fe200078e0003 */
[----:B------:R-:W-:-:S03]  /*02d0*/  LOP3.LUT R5, R5, 0xff, RZ, 0xc0, !PT ;  /* 0x000000ff05057812 */ /* 0x000fc600078ec0ff */
[----:B------:R-:W-:Y:S02]  /*02e0*/  VIADD R12, R7, 0xffffffff ;  /* 0xffffffff070c7836 */ /* 0x000fe40000000000 */
[----:B------:R-:W-:-:S03]  /*02f0*/  VIADD R11, R5, 0xffffffff ;  /* 0xffffffff050b7836 */ /* 0x000fc60000000000 */
[----:B------:R-:W-:-:S04]  /*0300*/  ISETP.GT.U32.AND P0, PT, R12, 0xfd, PT ;  /* 0x000000fd0c00780c */ /* 0x000fc80003f04070 */
[----:B------:R-:W-:-:S13]  /*0310*/  ISETP.GT.U32.OR P0, PT, R11, 0xfd, P0 ;  /* 0x000000fd0b00780c */ /* 0x000fda0000704470 */
[----:B------:R-:W-:Y:S01]  /*0320*/  @!P0 IMAD.MOV.U32 R10, RZ, RZ, RZ ;  /* 0x000000ffff0a8224 */ /* 0x000fe200078e00ff */
[----:B------:R-:W-:Y:S06]  /*0330*/  @!P0 BRA `(.L_x_3) ;  /* 0x00000000005c8947 */ /* 0x000fec0003800000 */
[----:B------:R-:W-:Y:S02]  /*0340*/  FSETP.GTU.FTZ.AND P0, PT, |R0|, +INF , PT ;  /* 0x7f8000000000780b */ /* 0x000fe40003f1c200 */
[----:B------:R-:W-:-:S04]  /*0350*/  FSETP.GTU.FTZ.AND P1, PT, |R3|, +INF , PT ;  /* 0x7f8000000300780b */ /* 0x000fc80003f3c200 */
[----:B------:R-:W-:-:S13]  /*0360*/  PLOP3.LUT P0, PT, P0, P1, PT, 0xf8, 0x8f ;  /* 0x00000000008f781c */ /* 0x000fda0000703f70 */
[----:B------:R-:W-:Y:S05]  /*0370*/  @P0 BRA `(.L_x_4) ;  /* 0x00000004004c0947 */ /* 0x000fea0003800000 */
[----:B------:R-:W-:-:S13]  /*0380*/  LOP3.LUT P0, RZ, R9, 0x7fffffff, R8, 0xc8, !PT ;  /* 0x7fffffff09ff7812 */ /* 0x000fda000780c808 */
[----:B------:R-:W-:Y:S05]  /*0390*/  @!P0 BRA `(.L_x_5) ;  /* 0x00000004003c8947 */ /* 0x000fea0003800000 */
[C---:B------:R-:W-:Y:S02]  /*03a0*/  FSETP.NEU.FTZ.AND P2, PT, |R0|.reuse, +INF , PT ;  /* 0x7f8000000000780b */ /* 0x040fe40003f5d200 */
[----:B------:R-:W-:Y:S02]  /*03b0*/  FSETP.NEU.FTZ.AND P1, PT, |R3|, +INF , PT ;  /* 0x7f8000000300780b */ /* 0x000fe40003f3d200 */
[----:B------:R-:W-:-:S11]  /*03c0*/  FSETP.NEU.FTZ.AND P0, PT, |R0|, +INF , PT ;  /* 0x7f8000000000780b */ /* 0x000fd60003f1d200 */
[----:B------:R-:W-:Y:S05]  /*03d0*/  @!P1 BRA !P2, `(.L_x_5) ;  /* 0x00000004002c9947 */ /* 0x000fea0005000000 */
[----:B------:R-:W-:-:S04]  /*03e0*/  LOP3.LUT P2, RZ, R8, 0x7fffffff, RZ, 0xc0, !PT ;  /* 0x7fffffff08ff7812 */ /* 0x000fc8000784c0ff */
[----:B------:R-:W-:-:S13]  /*03f0*/  PLOP3.LUT P1, PT, P1, P2, PT, 0x2f, 0xf2 ;  /* 0x0000000000f2781c */ /* 0x000fda0000f24577 */
[----:B------:R-:W-:Y:S05]  /*0400*/  @P1 BRA `(.L_x_6) ;  /* 0x0000000400181947 */ /* 0x000fea0003800000 */
[----:B------:R-:W-:-:S04]  /*0410*/  LOP3.LUT P1, RZ, R9, 0x7fffffff, RZ, 0xc0, !PT ;  /* 0x7fffffff09ff7812 */ /* 0x000fc8000782c0ff */
[----:B------:R-:W-:-:S13]  /*0420*/  PLOP3.LUT P0, PT, P0, P1, PT, 0x2f, 0xf2 ;  /* 0x0000000000f2781c */ /* 0x000fda0000702577 */
[----:B------:R-:W-:Y:S05]  /*0430*/  @P0 BRA `(.L_x_7) ;  /* 0x0000000400000947 */ /* 0x000fea0003800000 */
[----:B------:R-:W-:Y:S02]  /*0440*/  ISETP.GE.AND P0, PT, R11, RZ, PT ;  /* 0x000000ff0b00720c */ /* 0x000fe40003f06270 */
[----:B------:R-:W-:-:S11]  /*0450*/  ISETP.GE.AND P1, PT, R12, RZ, PT ;  /* 0x000000ff0c00720c */ /* 0x000fd60003f26270 */
[----:B------:R-:W-:Y:S02]  /*0460*/  @P0 IMAD.MOV.U32 R10, RZ, RZ, RZ ;  /* 0x000000ffff0a0224 */ /* 0x000fe400078e00ff */
[----:B------:R-:W-:Y:S01]  /*0470*/  @!P0 FFMA R8, R0, 1.84467440737095516160e+19, RZ ;  /* 0x5f80000000088823 */ /* 0x000fe200000000ff */
[----:B------:R-:W-:Y:S02]  /*0480*/  @!P0 IMAD.MOV.U32 R10, RZ, RZ, -0x40 ;  /* 0xffffffc0ff0a8424 */ /* 0x000fe400078e00ff */
[----:B------:R-:W-:Y:S02]  /*0490*/  @!P1 FFMA R9, R3, 1.84467440737095516160e+19, RZ ;  /* 0x5f80000003099823 */ /* 0x000fe400000000ff */
[----:B------:R-:W-:-:S07]  /*04a0*/  @!P1 VIADD R10, R10, 0x40 ;  /* 0x000000400a0a9836 */ /* 0x000fce0000000000 */
.L_x_3:
[----:B------:R-:W-:Y:S01]  /*04b0*/  LEA R0, R7, 0xc0800000, 0x17 ;  /* 0xc080000007007811 */ /* 0x000fe200078eb8ff */
[----:B------:R-:W-:Y:S01]  /*04c0*/  VIADD R5, R5, 0xffffff81 ;  /* 0xffffff8105057836 */ /* 0x000fe20000000000 */
[----:B------:R-:W-:Y:S03]  /*04d0*/  BSSY.RECONVERGENT B2, `(.L_x_8) ;  /* 0x0000035000027945 */ /* 0x000fe60003800200 */
[----:B------:R-:W-:Y:S02]  /*04e0*/  IMAD.IADD R9, R9, 0x1, -R0 ;  /* 0x0000000109097824 */ /* 0x000fe400078e0a00 */
[C---:B------:R-:W-:Y:S01]  /*04f0*/  IMAD R0, R5.reuse, -0x800000, R8 ;  /* 0xff80000005007824 */ /* 0x040fe200078e0208 */
[----:B------:R-:W-:Y:S01]  /*0500*/  IADD3 R5, PT, PT, R5, 0x7f, -R7 ;  /* 0x0000007f05057810 */ /* 0x000fe20007ffe807 */
[----:B------:R-:W0:Y:S01]  /*0510*/  MUFU.RCP R3, R9 ;  /* 0x0000000900037308 */ /* 0x000e220000001000 */
[----:B------:R-:W-:-:S03]  /*0520*/  FADD.FTZ R11, -R9, -RZ ;  /* 0x800000ff090b7221 */ /* 0x000fc60000010100 */
[----:B------:R-:W-:Y:S02]  /*0530*/  IMAD.IADD R5, R5, 0x1, R10 ;  /* 0x0000000105057824 */ /* 0x000fe400078e020a */
[----:B0-----:R-:W-:-:S04]  /*0540*/  FFMA R12, R3, R11, 1 ;  /* 0x3f800000030c7423 */ /* 0x001fc8000000000b */
[----:B------:R-:W-:-:S04]  /*0550*/  FFMA R12, R3, R12, R3 ;  /* 0x0000000c030c7223 */ /* 0x000fc80000000003 */
[----:B------:R-:W-:-:S04]  /*0560*/  FFMA R3, R0, R12, RZ ;  /* 0x0000000c00037223 */ /* 0x000fc800000000ff */
[----:B------:R-:W-:-:S04]  /*0570*/  FFMA R8, R11, R3, R0 ;  /* 0x000000030b087223 */ /* 0x000fc80000000000 */
[----:B------:R-:W-:-:S04]  /*0580*/  FFMA R13, R12, R8, R3 ;  /* 0x000000080c0d7223 */ /* 0x000fc80000000003 */
[----:B------:R-:W-:-:S04]  /*0590*/  FFMA R8, R11, R13, R0 ;  /* 0x0000000d0b087223 */ /* 0x000fc80000000000 */
[----:B------:R-:W-:-:S05]  /*05a0*/  FFMA R0, R12, R8, R13 ;  /* 0x000000080c007223 */ /* 0x000fca000000000d */
[----:B------:R-:W-:-:S04]  /*05b0*/  SHF.R.U32.HI R3, RZ, 0x17, R0 ;  /* 0x00000017ff037819 */ /* 0x000fc80000011600 */
[----:B------:R-:W-:-:S05]  /*05c0*/  LOP3.LUT R3, R3, 0xff, RZ, 0xc0, !PT ;  /* 0x000000ff03037812 */ /* 0x000fca00078ec0ff */
[----:B------:R-:W-:-:S04]  /*05d0*/  IMAD.IADD R7, R3, 0x1, R5 ;  /* 0x0000000103077824 */ /* 0x000fc800078e0205 */
[----:B------:R-:W-:-:S05]  /*05e0*/  VIADD R3, R7, 0xffffffff ;  /* 0xffffffff07037836 */ /* 0x000fca0000000000 */
[----:B------:R-:W-:-:S13]  /*05f0*/  ISETP.GE.U32.AND P0, PT, R3, 0xfe, PT ;  /* 0x000000fe0300780c */ /* 0x000fda0003f06070 */
[----:B------:R-:W-:Y:S05]  /*0600*/  @!P0 BRA `(.L_x_9) ;  /* 0x0000000000808947 */ /* 0x000fea0003800000 */
[----:B------:R-:W-:-:S13]  /*0610*/  ISETP.GT.AND P0, PT, R7, 0xfe, PT ;  /* 0x000000fe0700780c */ /* 0x000fda0003f04270 */
[----:B------:R-:W-:Y:S05]  /*0620*/  @P0 BRA `(.L_x_10) ;  /* 0x00000000006c0947 */ /* 0x000fea0003800000 */
[----:B------:R-:W-:-:S13]  /*0630*/  ISETP.GE.AND P0, PT, R7, 0x1, PT ;  /* 0x000000010700780c */ /* 0x000fda0003f06270 */
[----:B------:R-:W-:Y:S05]  /*0640*/  @P0 BRA `(.L_x_11) ;  /* 0x0000000000740947 */ /* 0x000fea0003800000 */
[----:B------:R-:W-:Y:S02]  /*0650*/  ISETP.GE.AND P0, PT, R7, -0x18, PT ;  /* 0xffffffe80700780c */ /* 0x000fe40003f06270 */
[----:B------:R-:W-:-:S11]  /*0660*/  LOP3.LUT R0, R0, 0x80000000, RZ, 0xc0, !PT ;  /* 0x8000000000007812 */ /* 0x000fd600078ec0ff */
[----:B------:R-:W-:Y:S05]  /*0670*/  @!P0 BRA `(.L_x_11) ;  /* 0x0000000000688947 */ /* 0x000fea0003800000 */
[CC--:B------:R-:W-:Y:S01]  /*0680*/  FFMA.RZ R3, R12.reuse, R8.reuse, R13 ;  /* 0x000000080c037223 */ /* 0x0c0fe2000000c00d */
[C---:B------:R-:W-:Y:S01]  /*0690*/  VIADD R10, R7.reuse, 0x20 ;  /* 0x00000020070a7836 */ /* 0x040fe20000000000 */
[C---:B------:R-:W-:Y:S02]  /*06a0*/  ISETP.NE.AND P2, PT, R7.reuse, RZ, PT ;  /* 0x000000ff0700720c */ /* 0x040fe40003f45270 */
[----:B------:R-:W-:Y:S01]  /*06b0*/  ISETP.NE.AND P1, PT, R7, RZ, PT ;  /* 0x000000ff0700720c */ /* 0x000fe20003f25270 */
[----:B------:R-:W-:Y:S01]  /*06c0*/  IMAD.MOV R7, RZ, RZ, -R7 ;  /* 0x000000ffff077224 */ /* 0x000fe200078e0a07 */
[----:B------:R-:W-:Y:S01]  /*06d0*/  LOP3.LUT R5, R3, 0x7fffff, RZ, 0xc0, !PT ;  /* 0x007fffff03057812 */ /* 0x000fe200078ec0ff */
[CCC-:B------:R-:W-:Y:S01]  /*06e0*/  FFMA.RP R3, R12.reuse, R8.reuse, R13.reuse ;  /* 0x000000080c037223 */ /* 0x1c0fe2000000800d */
[----:B------:R-:W-:Y:S02]  /*06f0*/  FFMA.RM R8, R12, R8, R13 ;  /* 0x000000080c087223 */ /* 0x000fe4000000400d */
[----:B------:R-:W-:-:S03]  /*0700*/  LOP3.LUT R5, R5, 0x800000, RZ, 0xfc, !PT ;  /* 0x0080000005057812 */ /* 0x000fc600078efcff */
[----:B------:R-:W-:Y:S02]  /*0710*/  FSETP.NEU.FTZ.AND P0, PT, R3, R8, PT ;  /* 0x000000080300720b */ /* 0x000fe40003f1d000 */
[----:B------:R-:W-:Y:S02]  /*0720*/  SHF.L.U32 R10, R5, R10, RZ ;  /* 0x0000000a050a7219 */ /* 0x000fe400000006ff */
[----:B------:R-:W-:Y:S02]  /*0730*/  SEL R8, R7, RZ, P2 ;  /* 0x000000ff07087207 */ /* 0x000fe40001000000 */
[----:B------:R-:W-:Y:S02]  /*0740*/  ISETP.NE.AND P1, PT, R10, RZ, P1 ;  /* 0x000000ff0a00720c */ /* 0x000fe40000f25270 */
[----:B------:R-:W-:Y:S02]  /*0750*/  SHF.R.U32.HI R8, RZ, R8, R5 ;  /* 0x00000008ff087219 */ /* 0x000fe40000011605 */
[----:B------:R-:W-:-:S02]  /*0760*/  PLOP3.LUT P0, PT, P0, P1, PT, 0xf8, 0x8f ;  /* 0x00000000008f781c */ /* 0x000fc40000703f70 */
[----:B------:R-:W-:Y:S02]  /*0770*/  SHF.R.U32.HI R10, RZ, 0x1, R8 ;  /* 0x00000001ff0a7819 */ /* 0x000fe40000011608 */
[----:B------:R-:W-:-:S04]  /*0780*/  SEL R3, RZ, 0x1, !P0 ;  /* 0x00000001ff037807 */ /* 0x000fc80004000000 */
[----:B------:R-:W-:-:S04]  /*0790*/  LOP3.LUT R3, R3, 0x1, R10, 0xf8, !PT ;  /* 0x0000000103037812 */ /* 0x000fc800078ef80a */
[----:B------:R-:W-:-:S05]  /*07a0*/  LOP3.LUT R3, R3, R8, RZ, 0xc0, !PT ;  /* 0x0000000803037212 */ /* 0x000fca00078ec0ff */
[----:B------:R-:W-:-:S05]  /*07b0*/  IMAD.IADD R3, R10, 0x1, R3 ;  /* 0x000000010a037824 */ /* 0x000fca00078e0203 */
[----:B------:R-:W-:Y:S01]  /*07c0*/  LOP3.LUT R0, R3, R0, RZ, 0xfc, !PT ;  /* 0x0000000003007212 */ /* 0x000fe200078efcff */
[----:B------:R-:W-:Y:S06]  /*07d0*/  BRA `(.L_x_11) ;  /* 0x0000000000107947 */ /* 0x000fec0003800000 */
.L_x_10:
[----:B------:R-:W-:-:S04]  /*07e0*/  LOP3.LUT R0, R0, 0x80000000, RZ, 0xc0, !PT ;  /* 0x8000000000007812 */ /* 0x000fc800078ec0ff */
[----:B------:R-:W-:Y:S01]  /*07f0*/  LOP3.LUT R0, R0, 0x7f800000, RZ, 0xfc, !PT ;  /* 0x7f80000000007812 */ /* 0x000fe200078efcff */
[----:B------:R-:W-:Y:S06]  /*0800*/  BRA `(.L_x_11) ;  /* 0x0000000000047947 */ /* 0x000fec0003800000 */
.L_x_9:
[----:B------:R-:W-:-:S07]  /*0810*/  IMAD R0, R5, 0x800000, R0 ;  /* 0x0080000005007824 */ /* 0x000fce00078e0200 */
.L_x_11:
[----:B------:R-:W-:Y:S05]  /*0820*/  BSYNC.RECONVERGENT B2 ;  /* 0x0000000000027941 */ /* 0x000fea0003800200 */
.L_x_8:
[----:B------:R-:W-:Y:S05]  /*0830*/  BRA `(.L_x_12) ;  /* 0x0000000000207947 */ /* 0x000fea0003800000 */
.L_x_7:
[----:B------:R-:W-:-:S04]  /*0840*/  LOP3.LUT R0, R9, 0x80000000, R8, 0x48, !PT ;  /* 0x8000000009007812 */ /* 0x000fc800078e4808 */
[----:B------:R-:W-:Y:S01]  /*0850*/  LOP3.LUT R0, R0, 0x7f800000, RZ, 0xfc, !PT ;  /* 0x7f80000000007812 */ /* 0x000fe200078efcff */
[----:B------:R-:W-:Y:S06]  /*0860*/  BRA `(.L_x_12) ;  /* 0x0000000000147947 */ /* 0x000fec0003800000 */
.L_x_6:
[----:B------:R-:W-:Y:S01]  /*0870*/  LOP3.LUT R0, R9, 0x80000000, R8, 0x48, !PT ;  /* 0x8000000009007812 */ /* 0x000fe200078e4808 */
[----:B------:R-:W-:Y:S06]  /*0880*/  BRA `(.L_x_12) ;  /* 0x00000000000c7947 */ /* 0x000fec0003800000 */
.L_x_5:
[----:B------:R-:W0:Y:S01]  /*0890*/  MUFU.RSQ R0, -QNAN ;  /* 0xffc0000000007908 */ /* 0x000e220000001400 */
[----:B------:R-:W-:Y:S05]  /*08a0*/  BRA `(.L_x_12) ;  /* 0x0000000000047947 */ /* 0x000fea0003800000 */
.L_x_4:
[----:B------:R-:W-:-:S07]  /*08b0*/  FADD.FTZ R0, R0, R3 ;  /* 0x0000000300007221 */ /* 0x000fce0000010000 */
.L_x_12:
[----:B------:R-:W-:Y:S05]  /*08c0*/  BSYNC.RECONVERGENT B1 ;  /* 0x0000000000017941 */ /* 0x000fea0003800200 */
.L_x_2:
[----:B------:R-:W-:-:S04]  /*08d0*/  IMAD.MOV.U32 R7, RZ, RZ, 0x0 ;  /* 0x00000000ff077424 */ /* 0x000fc800078e00ff */
[----:B0-----:R-:W-:Y:S05]  /*08e0*/  RET.REL.NODEC R6 `(_Z13swiglu_kernelPKfPfi) ;  /* 0xfffffff406c47950 */ /* 0x001fea0003c3ffff */
.L_x_13:
[----:B------:R-:W-:-:S00]  /*08f0*/  BRA `(.L_x_13) ;  /* 0xfffffffc00fc7947 */ /* 0x000fc0000383ffff */
[----:B------:R-:W-:-:S00]  /*0900*/  NOP ;  /* 0x0000000000007918 */ /* 0x000fc00000000000 */
[----:B------:R-:W-:-:S00]  /*0910*/  NOP ;  /* 0x0000000000007918 */ /* 0x000fc00000000000 */
[----:B------:R-:W-:-:S00]  /*0920*/  NOP ;  /* 0x0000000000007918 */ /* 0x000fc00000000000 */
[----:B------:R-:W-:-:S00]  /*0930*/  NOP ;  /* 0x0000000000007918 */ /* 0x000fc00000000000 */
[----:B------:R-:W-:-:S00]  /*0940*/  NOP ;  /* 0x0000000000007918 */ /* 0x000fc00000000000 */
[----:B------:R-:W-:-:S00]  /*0950*/  NOP ;  /* 0x0000000000007918 */ /* 0x000fc00000000000 */
[----:B------:R-:W-:-:S00]  /*0960*/  NOP ;  /* 0x0000000000007918 */ /* 0x000fc00000000000 */
[----:B------:R-:W-:-:S00]  /*0970*/  NOP ;  /* 0x0000000000007918 */ /* 0x000fc00000000000 */
.L_x_14:


//--------------------- .nv.shared.reserved.0     --------------------------
	.section	.nv.shared.reserved.0,"aw",@nobits
	.weak		__nv_reservedSMEM_offset_0_alias
	.size		__nv_reservedSMEM_offset_0_alias, 0, 64
	.other		__nv_reservedSMEM_offset_0_alias,@"STO_CUDA_RESERVED_SHARED STV_DEFAULT"
__nv_reservedSMEM_offset_0_alias:
	.zero		0
	.zero		64


//--------------------- .nv.constant0._Z13swiglu_kernelPKfPfi --------------------------
	.section	.nv.constant0._Z13swiglu_kernelPKfPfi,"a",@progbits
	.sectionflags	@""
	.align	4
.nv.constant0._Z13swiglu_kernelPKfPfi:
	.zero		916


//--------------------- SYMBOLS --------------------------

	.type		.nv.reservedSmem.offset0,@object
	.size		.nv.reservedSmem.offset0,0x4
